//
// Generated by NVIDIA NVVM Compiler
//
// Compiler Build ID: CL-36424714
// Cuda compilation tools, release 13.0, V13.0.88
// Based on NVVM 20.0.0
//

.version 9.0
.target sm_100
.address_size 64

	// .globl	default_function_kernel

.visible .entry default_function_kernel(
	.param .u64 .ptr .align 1 default_function_kernel_param_0,
	.param .u64 .ptr .align 1 default_function_kernel_param_1,
	.param .u64 .ptr .align 1 default_function_kernel_param_2,
	.param .u64 .ptr .align 1 default_function_kernel_param_3
)
.maxntid 48
{
	.reg .pred 	%p<2>;
	.reg .b16 	%rs<4>;
	.reg .b32 	%r<14>;
	.reg .b32 	%f<5>;
	.reg .b64 	%rd<15>;

	ld.param.u64 	%rd1, [default_function_kernel_param_0];
	ld.param.u64 	%rd2, [default_function_kernel_param_1];
	ld.param.u64 	%rd3, [default_function_kernel_param_2];
	ld.param.u64 	%rd4, [default_function_kernel_param_3];
	mov.u32 	%r1, %ctaid.x;
	mov.u32 	%r2, %tid.x;
	shr.u32 	%r3, %r2, 3;
	mad.lo.s32 	%r4, %r1, 6, %r3;
	setp.gt.u32 	%p1, %r4, 3324;
	@%p1 bra 	$L__BB0_2;
	cvta.to.global.u64 	%rd5, %rd4;
	cvta.to.global.u64 	%rd6, %rd1;
	cvta.to.global.u64 	%rd7, %rd3;
	cvta.to.global.u64 	%rd8, %rd2;
	mad.lo.s32 	%r5, %r1, 48, %r2;
	mul.wide.u32 	%rd9, %r5, 4;
	add.s64 	%rd10, %rd5, %rd9;
	ld.global.nc.f32 	%f1, [%rd10];
	shr.u32 	%r6, %r2, 1;
	mad.lo.s32 	%r7, %r1, 24, %r6;
	shr.u32 	%r8, %r7, 1;
	mul.hi.u32 	%r9, %r8, -988165407;
	shr.u32 	%r10, %r9, 9;
	mul.lo.s32 	%r11, %r10, 1330;
	sub.s32 	%r12, %r7, %r11;
	cvt.u16.u32 	%rs1, %r12;
	mul.hi.u16 	%rs2, %rs1, 3943;
	shr.u16 	%rs3, %rs2, 3;
	cvt.u32.u16 	%r13, %rs3;
	mul.wide.u32 	%rd11, %r13, 4;
	add.s64 	%rd12, %rd6, %rd11;
	ld.global.nc.f32 	%f2, [%rd12];
	add.s64 	%rd13, %rd7, %rd11;
	ld.global.nc.f32 	%f3, [%rd13];
	fma.rn.f32 	%f4, %f1, %f2, %f3;
	add.s64 	%rd14, %rd8, %rd9;
	st.global.f32 	[%rd14], %f4;
$L__BB0_2:
	ret;

}


// ===== COMPILED SASS (sm_100) =====

	.target	sm_100

	.elftype	@"ET_EXEC"


//--------------------- .note.nv.tkinfo           --------------------------
	.section	.note.nv.tkinfo,"",@"SHT_NOTE"
	.sectionflags	@"SHF_NOTE_NV_TKINFO"
	.tkinfo
        /*0018*/ 	.word	0x00000002
        /*0030*/ 	.string	""
        /*0030*/ 	.string	"ptxas"
        /*0030*/ 	.string	"Cuda compilation tools, release 13.0, V13.0.88"
        /*0030*/ 	.string	"Build cuda_13.0.r13.0/compiler.36424714_0"
        /*0030*/ 	.string	"-arch sm_100 -m 64 "



//--------------------- .note.nv.cuinfo           --------------------------
	.section	.note.nv.cuinfo,"",@"SHT_NOTE"
	.sectionflags	@"SHF_NOTE_NV_CUINFO"
        /*0018*/ 	.short	0x0002
        /*001a*/ 	.short	0x0064
        /*001c*/ 	.short	0x0082
	.zero		2


//--------------------- .nv.info                  --------------------------
	.section	.nv.info,"",@"SHT_CUDA_INFO"
	.align	4


	//----- nvinfo : EIATTR_REGCOUNT
	.align		4
        /*0000*/ 	.byte	0x04, 0x2f
        /*0002*/ 	.short	(.L_1 - .L_0)
	.align		4
.L_0:
        /*0004*/ 	.word	index@(default_function_kernel)
        /*0008*/ 	.word	0x0000000e


	//----- nvinfo : EIATTR_FRAME_SIZE
	.align		4
.L_1:
        /*000c*/ 	.byte	0x04, 0x11
        /*000e*/ 	.short	(.L_3 - .L_2)
	.align		4
.L_2:
        /*0010*/ 	.word	index@(default_function_kernel)
        /*0014*/ 	.word	0x00000000


	//----- nvinfo : EIATTR_MIN_STACK_SIZE
	.align		4
.L_3:
        /*0018*/ 	.byte	0x04, 0x12
        /*001a*/ 	.short	(.L_5 - .L_4)
	.align		4
.L_4:
        /*001c*/ 	.word	index@(default_function_kernel)
        /*0020*/ 	.word	0x00000000
.L_5:


//--------------------- .nv.compat                --------------------------
	.section	.nv.compat,"",@"SHT_CUDA_COMPAT_INFO"
	.align	4
        /*0000*/ 	.byte	0x02, 0x09, 0x00, 0x00, 0x02, 0x02, 0x01, 0x00, 0x02, 0x05, 0x05, 0x00, 0x03, 0x07, 0x01, 0x01
        /*0010*/ 	.byte	0x02, 0x03, 0x00, 0x00, 0x02, 0x06, 0x01, 0x00, 0x04, 0x0b, 0x08, 0x00, 0x09, 0x00, 0x00, 0x00
        /*0020*/ 	.byte	0x00, 0x00, 0x00, 0x00


//--------------------- .nv.info.default_function_kernel --------------------------
	.section	.nv.info.default_function_kernel,"",@"SHT_CUDA_INFO"
	.sectionflags	@""
	.align	4


	//----- nvinfo : EIATTR_CUDA_API_VERSION
	.align		4
        /*0000*/ 	.byte	0x04, 0x37
        /*0002*/ 	.short	(.L_7 - .L_6)
.L_6:
        /*0004*/ 	.word	0x00000082


	//----- nvinfo : EIATTR_KPARAM_INFO
	.align		4
.L_7:
        /*0008*/ 	.byte	0x04, 0x17
        /*000a*/ 	.short	(.L_9 - .L_8)
.L_8:
        /*000c*/ 	.word	0x00000000
        /*0010*/ 	.short	0x0003
        /*0012*/ 	.short	0x0018
        /*0014*/ 	.byte	0x00, 0xf5, 0x21, 0x00


	//----- nvinfo : EIATTR_KPARAM_INFO
	.align		4
.L_9:
        /*0018*/ 	.byte	0x04, 0x17
        /*001a*/ 	.short	(.L_11 - .L_10)
.L_10:
        /*001c*/ 	.word	0x00000000
        /*0020*/ 	.short	0x0002
        /*0022*/ 	.short	0x0010
        /*0024*/ 	.byte	0x00, 0xf5, 0x21, 0x00


	//----- nvinfo : EIATTR_KPARAM_INFO
	.align		4
.L_11:
        /*0028*/ 	.byte	0x04, 0x17
        /*002a*/ 	.short	(.L_13 - .L_12)
.L_12:
        /*002c*/ 	.word	0x00000000
        /*0030*/ 	.short	0x0001
        /*0032*/ 	.short	0x0008
        /*0034*/ 	.byte	0x00, 0xf5, 0x21, 0x00


	//----- nvinfo : EIATTR_KPARAM_INFO
	.align		4
.L_13:
        /*0038*/ 	.byte	0x04, 0x17
        /*003a*/ 	.short	(.L_15 - .L_14)
.L_14:
        /*003c*/ 	.word	0x00000000
        /*0040*/ 	.short	0x0000
        /*0042*/ 	.short	0x0000
        /*0044*/ 	.byte	0x00, 0xf5, 0x21, 0x00


	//----- nvinfo : EIATTR_SPARSE_MMA_MASK
	.align		4
.L_15:
        /*0048*/ 	.byte	0x03, 0x50
        /*004a*/ 	.short	0x0000


	//----- nvinfo : EIATTR_MAXREG_COUNT
	.align		4
        /*004c*/ 	.byte	0x03, 0x1b
        /*004e*/ 	.short	0x00ff


	//----- nvinfo : EIATTR_MERCURY_ISA_VERSION
	.align		4
        /*0050*/ 	.byte	0x03, 0x5f
        /*0052*/ 	.short	0x0101


	//----- nvinfo : EIATTR_VRC_CTA_INIT_COUNT
	.align		4
        /*0054*/ 	.byte	0x02, 0x4a
	.zero		1
	.zero		1


	//----- nvinfo : EIATTR_EXIT_INSTR_OFFSETS
	.align		4
        /*0058*/ 	.byte	0x04, 0x1c
        /*005a*/ 	.short	(.L_17 - .L_16)


	//   ....[0]....
.L_16:
        /*005c*/ 	.word	0x00000060


	//   ....[1]....
        /*0060*/ 	.word	0x000001f0


	//----- nvinfo : EIATTR_MAX_THREADS
	.align		4
.L_17:
        /*0064*/ 	.byte	0x04, 0x05
        /*0066*/ 	.short	(.L_19 - .L_18)
.L_18:
        /*0068*/ 	.word	0x00000030
        /*006c*/ 	.word	0x00000001
        /*0070*/ 	.word	0x00000001


	//----- nvinfo : EIATTR_CBANK_PARAM_SIZE
	.align		4
.L_19:
        /*0074*/ 	.byte	0x03, 0x19
        /*0076*/ 	.short	0x0020


	//----- nvinfo : EIATTR_PARAM_CBANK
	.align		4
        /*0078*/ 	.byte	0x04, 0x0a
        /*007a*/ 	.short	(.L_21 - .L_20)
	.align		4
.L_20:
        /*007c*/ 	.word	index@(.nv.constant0.default_function_kernel)
        /*0080*/ 	.short	0x0380
        /*0082*/ 	.short	0x0020


	//----- nvinfo : EIATTR_SW_WAR
	.align		4
.L_21:
        /*0084*/ 	.byte	0x04, 0x36
        /*0086*/ 	.short	(.L_23 - .L_22)
.L_22:
        /*0088*/ 	.word	0x00000008
.L_23:


//--------------------- .nv.callgraph             --------------------------
	.section	.nv.callgraph,"",@"SHT_CUDA_CALLGRAPH"
	.align	4
	.sectionentsize	8
	.align		4
        /*0000*/ 	.word	0x00000000
	.align		4
        /*0004*/ 	.word	0xffffffff
	.align		4
        /*0008*/ 	.word	0x00000000
	.align		4
        /*000c*/ 	.word	0xfffffffe
	.align		4
        /*0010*/ 	.word	0x00000000
	.align		4
        /*0014*/ 	.word	0xfffffffd
	.align		4
        /*0018*/ 	.word	0x00000000
	.align		4
        /*001c*/ 	.word	0xfffffffc


//--------------------- .text.default_function_kernel --------------------------
	.section	.text.default_function_kernel,"ax",@progbits
	.align	128
        .global         default_function_kernel
        .type           default_function_kernel,@function
        .size           default_function_kernel,(.L_x_1 - default_function_kernel)
        .other          default_function_kernel,@"STO_CUDA_ENTRY STV_DEFAULT"
default_function_kernel:
.text.default_function_kernel:
[----:B------:R-:W-:Y:S01]  /*0000*/  LDC R1, c[0x0][0x37c] ;  /* 0x0000df00ff017b82 */ /* 0x000fe20000000800 */
[----:B------:R-:W0:Y:S01]  /*0010*/  S2R R8, SR_TID.X ;  /* 0x0000000000087919 */ /* 0x000e220000002100 */
[----:B------:R-:W1:Y:S01]  /*0020*/  S2R R11, SR_CTAID.X ;  /* 0x00000000000b7919 */ /* 0x000e620000002500 */
[----:B0-----:R-:W-:-:S05]  /*0030*/  SHF.R.U32.HI R0, RZ, 0x3, R8 ;  /* 0x00000003ff007819 */ /* 0x001fca0000011608 */
[----:B-1----:R-:W-:-:S05]  /*0040*/  IMAD R0, R11, 0x6, R0 ;  /* 0x000000060b007824 */ /* 0x002fca00078e0200 */
[----:B------:R-:W-:-:S13]  /*0050*/  ISETP.GT.U32.AND P0, PT, R0, 0xcfc, PT ;  /* 0x00000cfc0000780c */ /* 0x000fda0003f04070 */
[----:B------:R-:W-:Y:S05]  /*0060*/  @P0 EXIT ;  /* 0x000000000000094d */ /* 0x000fea0003800000 */
[----:B------:R-:W-:Y:S01]  /*0070*/  SHF.R.U32.HI R0, RZ, 0x1, R8 ;  /* 0x00000001ff007819 */ /* 0x000fe20000011608 */
[----:B------:R-:W0:Y:S01]  /*0080*/  LDC.64 R6, c[0x0][0x390] ;  /* 0x0000e400ff067b82 */ /* 0x000e220000000a00 */
[----:B------:R-:W1:Y:S03]  /*0090*/  LDCU.64 UR4, c[0x0][0x358] ;  /* 0x00006b00ff0477ac */ /* 0x000e660008000a00 */
[C---:B------:R-:W-:Y:S02]  /*00a0*/  IMAD R0, R11.reuse, 0x18, R0 ;  /* 0x000000180b007824 */ /* 0x040fe400078e0200 */
[----:B------:R-:W-:-:S03]  /*00b0*/  IMAD R11, R11, 0x30, R8 ;  /* 0x000000300b0b7824 */ /* 0x000fc600078e0208 */
[----:B------:R-:W-:-:S05]  /*00c0*/  SHF.R.U32.HI R2, RZ, 0x1, R0 ;  /* 0x00000001ff027819 */ /* 0x000fca0000011600 */
[----:B------:R-:W-:Y:S02]  /*00d0*/  IMAD.HI.U32 R4, R2, -0x3ae6351f, RZ ;  /* 0xc519cae102047827 */ /* 0x000fe400078e00ff */
[----:B------:R-:W2:Y:S03]  /*00e0*/  LDC.64 R2, c[0x0][0x398] ;  /* 0x0000e600ff027b82 */ /* 0x000ea60000000a00 */
[----:B------:R-:W-:-:S05]  /*00f0*/  SHF.R.U32.HI R9, RZ, 0x9, R4 ;  /* 0x00000009ff097819 */ /* 0x000fca0000011604 */
[----:B------:R-:W3:Y:S01]  /*0100*/  LDC.64 R4, c[0x0][0x380] ;  /* 0x0000e000ff047b82 */ /* 0x000ee20000000a00 */
[----:B------:R-:W-:-:S05]  /*0110*/  IMAD R9, R9, -0x532, R0 ;  /* 0xffffface09097824 */ /* 0x000fca00078e0200 */
[----:B------:R-:W-:-:S05]  /*0120*/  LOP3.LUT R9, R9, 0xffff, RZ, 0xc0, !PT ;  /* 0x0000ffff09097812 */ /* 0x000fca00078ec0ff */
[----:B------:R-:W-:-:S05]  /*0130*/  IMAD R9, R9, 0xf67, RZ ;  /* 0x00000f6709097824 */ /* 0x000fca00078e02ff */
[----:B------:R-:W-:Y:S01]  /*0140*/  SHF.R.U32.HI R9, RZ, 0x13, R9 ;  /* 0x00000013ff097819 */ /* 0x000fe20000011609 */
[----:B--2---:R-:W-:-:S04]  /*0150*/  IMAD.WIDE.U32 R2, R11, 0x4, R2 ;  /* 0x000000040b027825 */ /* 0x004fc800078e0002 */
[C---:B0-----:R-:W-:Y:S02]  /*0160*/  IMAD.WIDE.U32 R6, R9.reuse, 0x4, R6 ;  /* 0x0000000409067825 */ /* 0x041fe400078e0006 */
[----:B-1----:R-:W2:Y:S02]  /*0170*/  LDG.E.CONSTANT R2, desc[UR4][R2.64] ;  /* 0x0000000402027981 */ /* 0x002ea4000c1e9900 */
[----:B---3--:R-:W-:Y:S02]  /*0180*/  IMAD.WIDE.U32 R4, R9, 0x4, R4 ;  /* 0x0000000409047825 */ /* 0x008fe400078e0004 */
[----:B------:R-:W2:Y:S01]  /*0190*/  LDG.E.CONSTANT R7, desc[UR4][R6.64] ;  /* 0x0000000406077981 */ /* 0x000ea2000c1e9900 */
[----:B------:R-:W0:Y:S03]  /*01a0*/  LDC.64 R8, c[0x0][0x388] ;  /* 0x0000e200ff087b82 */ /* 0x000e260000000a00 */
[----:B------:R-:W2:Y:S01]  /*01b0*/  LDG.E.CONSTANT R5, desc[UR4][R4.64] ;  /* 0x0000000404057981 */ /* 0x000ea2000c1e9900 */
[----:B0-----:R-:W-:-:S04]  /*01c0*/  IMAD.WIDE.U32 R8, R11, 0x4, R8 ;  /* 0x000000040b087825 */ /* 0x001fc800078e0008 */
[----:B--2---:R-:W-:-:S05]  /*01d0*/  FFMA R11, R2, R5, R7 ;  /* 0x00000005020b7223 */ /* 0x004fca0000000007 */
[----:B------:R-:W-:Y:S01]  /*01e0*/  STG.E desc[UR4][R8.64], R11 ;  /* 0x0000000b08007986 */ /* 0x000fe2000c101904 */
[----:B------:R-:W-:Y:S05]  /*01f0*/  EXIT ;  /* 0x000000000000794d */ /* 0x000fea0003800000 */
.L_x_0:
[----:B------:R-:W-:-:S00]  /*0200*/  BRA `(.L_x_0) ;  /* 0xfffffffc00fc7947 */ /* 0x000fc0000383ffff */
[----:B------:R-:W-:-:S00]  /*0210*/  NOP ;  /* 0x0000000000007918 */ /* 0x000fc00000000000 */
        /* <DEDUP_REMOVED lines=14> */
.L_x_1:


//--------------------- .nv.shared.reserved.0     --------------------------
	.section	.nv.shared.reserved.0,"aw",@nobits
	.weak		__nv_reservedSMEM_offset_0_alias
	.size		__nv_reservedSMEM_offset_0_alias, 0, 64
	.other		__nv_reservedSMEM_offset_0_alias,@"STO_CUDA_RESERVED_SHARED STV_DEFAULT"
__nv_reservedSMEM_offset_0_alias:
	.zero		0
	.zero		64


//--------------------- .nv.constant0.default_function_kernel --------------------------
	.section	.nv.constant0.default_function_kernel,"a",@progbits
	.sectionflags	@""
	.align	4
.nv.constant0.default_function_kernel:
	.zero		928


//--------------------- SYMBOLS --------------------------

	.type		.nv.reservedSmem.offset0,@object
	.size		.nv.reservedSmem.offset0,0x4
